//
// Generated by NVIDIA NVVM Compiler
//
// Compiler Build ID: CL-36424714
// Cuda compilation tools, release 13.0, V13.0.88
// Based on NVVM 20.0.0
//

.version 9.0
.target sm_100
.address_size 64

	// .globl	_Z6kernelyPyS_S_
// _ZZ6kernelyPyS_S_E11power_array has been demoted

.visible .entry _Z6kernelyPyS_S_(
	.param .u64 _Z6kernelyPyS_S__param_0,
	.param .u64 .ptr .align 1 _Z6kernelyPyS_S__param_1,
	.param .u64 .ptr .align 1 _Z6kernelyPyS_S__param_2,
	.param .u64 .ptr .align 1 _Z6kernelyPyS_S__param_3
)
{
	.reg .pred 	%p<6>;
	.reg .b32 	%r<31>;
	.reg .b64 	%rd<27>;
	// demoted variable
	.shared .align 8 .b8 _ZZ6kernelyPyS_S_E11power_array[512];
	ld.param.u64 	%rd10, [_Z6kernelyPyS_S__param_1];
	ld.param.u64 	%rd9, [_Z6kernelyPyS_S__param_2];
	ld.param.u64 	%rd11, [_Z6kernelyPyS_S__param_3];
	cvta.to.global.u64 	%rd12, %rd11;
	cvta.to.global.u64 	%rd13, %rd10;
	mov.u32 	%r1, %tid.x;
	mov.u32 	%r16, %ctaid.x;
	mov.u32 	%r17, %ntid.x;
	mul.lo.s32 	%r2, %r16, %r17;
	add.s32 	%r3, %r2, %r1;
	shr.s32 	%r18, %r3, 31;
	shr.u32 	%r19, %r18, 30;
	add.s32 	%r20, %r3, %r19;
	shr.s32 	%r21, %r20, 2;
	mul.wide.s32 	%rd14, %r21, 8;
	add.s64 	%rd15, %rd13, %rd14;
	ld.global.u64 	%rd26, [%rd15];
	shl.b32 	%r22, %r3, 3;
	mov.u32 	%r23, _ZZ6kernelyPyS_S_E11power_array;
	add.s32 	%r4, %r23, %r22;
	st.shared.u64 	[%r4], %rd26;
	add.s64 	%rd16, %rd12, %rd14;
	ld.global.u32 	%r5, [%rd16];
	setp.le.s32 	%p1, %r3, %r5;
	@%p1 bra 	$L__BB0_8;
	sub.s32 	%r24, %r3, %r5;
	and.b32  	%r6, %r24, 3;
	setp.eq.s32 	%p2, %r6, 0;
	mov.u32 	%r29, %r5;
	@%p2 bra 	$L__BB0_4;
	neg.s32 	%r27, %r6;
	mov.u32 	%r29, %r5;
$L__BB0_3:
	.pragma "nounroll";
	shl.b64 	%rd26, %rd26, 1;
	add.s32 	%r29, %r29, 1;
	add.s32 	%r27, %r27, 1;
	setp.ne.s32 	%p3, %r27, 0;
	@%p3 bra 	$L__BB0_3;
$L__BB0_4:
	sub.s32 	%r25, %r5, %r3;
	setp.gt.u32 	%p4, %r25, -4;
	@%p4 bra 	$L__BB0_7;
	sub.s32 	%r26, %r29, %r2;
	sub.s32 	%r30, %r26, %r1;
$L__BB0_6:
	shl.b64 	%rd26, %rd26, 4;
	add.s32 	%r30, %r30, 4;
	setp.ne.s32 	%p5, %r30, 0;
	@%p5 bra 	$L__BB0_6;
$L__BB0_7:
	st.shared.u64 	[%r4], %rd26;
$L__BB0_8:
	cvta.to.global.u64 	%rd18, %rd9;
	bar.sync 	0;
	ld.shared.u64 	%rd19, [%r4];
	mul.wide.s32 	%rd20, %r3, 8;
	add.s64 	%rd21, %rd18, %rd20;
	st.global.u64 	[%rd21], %rd19;
	ret;

}


// ===== COMPILED SASS (sm_100) =====

	.target	sm_100

	.elftype	@"ET_EXEC"


//--------------------- .note.nv.tkinfo           --------------------------
	.section	.note.nv.tkinfo,"",@"SHT_NOTE"
	.sectionflags	@"SHF_NOTE_NV_TKINFO"
	.tkinfo
        /*0018*/ 	.word	0x00000002
        /*0030*/ 	.string	""
        /*0030*/ 	.string	"ptxas"
        /*0030*/ 	.string	"Cuda compilation tools, release 13.0, V13.0.88"
        /*0030*/ 	.string	"Build cuda_13.0.r13.0/compiler.36424714_0"
        /*0030*/ 	.string	"-arch sm_100 -m 64 "



//--------------------- .note.nv.cuinfo           --------------------------
	.section	.note.nv.cuinfo,"",@"SHT_NOTE"
	.sectionflags	@"SHF_NOTE_NV_CUINFO"
        /*0018*/ 	.short	0x0002
        /*001a*/ 	.short	0x0064
        /*001c*/ 	.short	0x0082
	.zero		2


//--------------------- .nv.info                  --------------------------
	.section	.nv.info,"",@"SHT_CUDA_INFO"
	.align	4


	//----- nvinfo : EIATTR_REGCOUNT
	.align		4
        /*0000*/ 	.byte	0x04, 0x2f
        /*0002*/ 	.short	(.L_1 - .L_0)
	.align		4
.L_0:
        /*0004*/ 	.word	index@(_Z6kernelyPyS_S_)
        /*0008*/ 	.word	0x0000000c


	//----- nvinfo : EIATTR_FRAME_SIZE
	.align		4
.L_1:
        /*000c*/ 	.byte	0x04, 0x11
        /*000e*/ 	.short	(.L_3 - .L_2)
	.align		4
.L_2:
        /*0010*/ 	.word	index@(_Z6kernelyPyS_S_)
        /*0014*/ 	.word	0x00000000


	//----- nvinfo : EIATTR_MIN_STACK_SIZE
	.align		4
.L_3:
        /*0018*/ 	.byte	0x04, 0x12
        /*001a*/ 	.short	(.L_5 - .L_4)
	.align		4
.L_4:
        /*001c*/ 	.word	index@(_Z6kernelyPyS_S_)
        /*0020*/ 	.word	0x00000000
.L_5:


//--------------------- .nv.compat                --------------------------
	.section	.nv.compat,"",@"SHT_CUDA_COMPAT_INFO"
	.align	4
        /*0000*/ 	.byte	0x02, 0x09, 0x00, 0x00, 0x02, 0x02, 0x01, 0x00, 0x02, 0x05, 0x05, 0x00, 0x03, 0x07, 0x01, 0x01
        /*0010*/ 	.byte	0x02, 0x03, 0x00, 0x00, 0x02, 0x06, 0x01, 0x00, 0x04, 0x0b, 0x08, 0x00, 0x09, 0x00, 0x00, 0x00
        /*0020*/ 	.byte	0x00, 0x00, 0x00, 0x00


//--------------------- .nv.info._Z6kernelyPyS_S_ --------------------------
	.section	.nv.info._Z6kernelyPyS_S_,"",@"SHT_CUDA_INFO"
	.sectionflags	@""
	.align	4


	//----- nvinfo : EIATTR_CUDA_API_VERSION
	.align		4
        /*0000*/ 	.byte	0x04, 0x37
        /*0002*/ 	.short	(.L_7 - .L_6)
.L_6:
        /*0004*/ 	.word	0x00000082


	//----- nvinfo : EIATTR_KPARAM_INFO
	.align		4
.L_7:
        /*0008*/ 	.byte	0x04, 0x17
        /*000a*/ 	.short	(.L_9 - .L_8)
.L_8:
        /*000c*/ 	.word	0x00000000
        /*0010*/ 	.short	0x0003
        /*0012*/ 	.short	0x0018
        /*0014*/ 	.byte	0x00, 0xf5, 0x21, 0x00


	//----- nvinfo : EIATTR_KPARAM_INFO
	.align		4
.L_9:
        /*0018*/ 	.byte	0x04, 0x17
        /*001a*/ 	.short	(.L_11 - .L_10)
.L_10:
        /*001c*/ 	.word	0x00000000
        /*0020*/ 	.short	0x0002
        /*0022*/ 	.short	0x0010
        /*0024*/ 	.byte	0x00, 0xf5, 0x21, 0x00


	//----- nvinfo : EIATTR_KPARAM_INFO
	.align		4
.L_11:
        /*0028*/ 	.byte	0x04, 0x17
        /*002a*/ 	.short	(.L_13 - .L_12)
.L_12:
        /*002c*/ 	.word	0x00000000
        /*0030*/ 	.short	0x0001
        /*0032*/ 	.short	0x0008
        /*0034*/ 	.byte	0x00, 0xf5, 0x21, 0x00


	//----- nvinfo : EIATTR_KPARAM_INFO
	.align		4
.L_13:
        /*0038*/ 	.byte	0x04, 0x17
        /*003a*/ 	.short	(.L_15 - .L_14)
.L_14:
        /*003c*/ 	.word	0x00000000
        /*0040*/ 	.short	0x0000
        /*0042*/ 	.short	0x0000
        /*0044*/ 	.byte	0x00, 0xf0, 0x21, 0x00


	//----- nvinfo : EIATTR_SPARSE_MMA_MASK
	.align		4
.L_15:
        /*0048*/ 	.byte	0x03, 0x50
        /*004a*/ 	.short	0x0000


	//----- nvinfo : EIATTR_MAXREG_COUNT
	.align		4
        /*004c*/ 	.byte	0x03, 0x1b
        /*004e*/ 	.short	0x00ff


	//----- nvinfo : EIATTR_NUM_BARRIERS
	.align		4
        /*0050*/ 	.byte	0x02, 0x4c
        /*0052*/ 	.byte	0x01
	.zero		1


	//----- nvinfo : EIATTR_MERCURY_ISA_VERSION
	.align		4
        /*0054*/ 	.byte	0x03, 0x5f
        /*0056*/ 	.short	0x0101


	//----- nvinfo : EIATTR_VRC_CTA_INIT_COUNT
	.align		4
        /*0058*/ 	.byte	0x02, 0x4a
	.zero		1
	.zero		1


	//----- nvinfo : EIATTR_EXIT_INSTR_OFFSETS
	.align		4
        /*005c*/ 	.byte	0x04, 0x1c
        /*005e*/ 	.short	(.L_17 - .L_16)


	//   ....[0]....
.L_16:
        /*0060*/ 	.word	0x00000580


	//----- nvinfo : EIATTR_CRS_STACK_SIZE
	.align		4
.L_17:
        /*0064*/ 	.byte	0x04, 0x1e
        /*0066*/ 	.short	(.L_19 - .L_18)
.L_18:
        /*0068*/ 	.word	0x00000000


	//----- nvinfo : EIATTR_CBANK_PARAM_SIZE
	.align		4
.L_19:
        /*006c*/ 	.byte	0x03, 0x19
        /*006e*/ 	.short	0x0020


	//----- nvinfo : EIATTR_PARAM_CBANK
	.align		4
        /*0070*/ 	.byte	0x04, 0x0a
        /*0072*/ 	.short	(.L_21 - .L_20)
	.align		4
.L_20:
        /*0074*/ 	.word	index@(.nv.constant0._Z6kernelyPyS_S_)
        /*0078*/ 	.short	0x0380
        /*007a*/ 	.short	0x0020


	//----- nvinfo : EIATTR_SW_WAR
	.align		4
.L_21:
        /*007c*/ 	.byte	0x04, 0x36
        /*007e*/ 	.short	(.L_23 - .L_22)
.L_22:
        /*0080*/ 	.word	0x00000008
.L_23:


//--------------------- .nv.callgraph             --------------------------
	.section	.nv.callgraph,"",@"SHT_CUDA_CALLGRAPH"
	.align	4
	.sectionentsize	8
	.align		4
        /*0000*/ 	.word	0x00000000
	.align		4
        /*0004*/ 	.word	0xffffffff
	.align		4
        /*0008*/ 	.word	0x00000000
	.align		4
        /*000c*/ 	.word	0xfffffffe
	.align		4
        /*0010*/ 	.word	0x00000000
	.align		4
        /*0014*/ 	.word	0xfffffffd
	.align		4
        /*0018*/ 	.word	0x00000000
	.align		4
        /*001c*/ 	.word	0xfffffffc


//--------------------- .text._Z6kernelyPyS_S_    --------------------------
	.section	.text._Z6kernelyPyS_S_,"ax",@progbits
	.align	128
        .global         _Z6kernelyPyS_S_
        .type           _Z6kernelyPyS_S_,@function
        .size           _Z6kernelyPyS_S_,(.L_x_12 - _Z6kernelyPyS_S_)
        .other          _Z6kernelyPyS_S_,@"STO_CUDA_ENTRY STV_DEFAULT"
_Z6kernelyPyS_S_:
.text._Z6kernelyPyS_S_:
[----:B------:R-:W-:Y:S01]  /*0000*/  LDC R1, c[0x0][0x37c] ;  /* 0x0000df00ff017b82 */ /* 0x000fe20000000800 */
[----:B------:R-:W0:Y:S07]  /*0010*/  S2R R6, SR_TID.X ;  /* 0x0000000000067919 */ /* 0x000e2e0000002100 */
[----:B------:R-:W1:Y:S01]  /*0020*/  S2UR UR4, SR_CTAID.X ;  /* 0x00000000000479c3 */ /* 0x000e620000002500 */
[----:B------:R-:W1:Y:S01]  /*0030*/  LDCU UR5, c[0x0][0x360] ;  /* 0x00006c00ff0577ac */ /* 0x000e620008000800 */
[----:B------:R-:W2:Y:S06]  /*0040*/  LDCU.64 UR8, c[0x0][0x358] ;  /* 0x00006b00ff0877ac */ /* 0x000eac0008000a00 */
[----:B------:R-:W3:Y:S08]  /*0050*/  LDC.64 R2, c[0x0][0x388] ;  /* 0x0000e200ff027b82 */ /* 0x000ef00000000a00 */
[----:B------:R-:W4:Y:S01]  /*0060*/  LDC.64 R4, c[0x0][0x398] ;  /* 0x0000e600ff047b82 */ /* 0x000f220000000a00 */
[----:B-1----:R-:W-:-:S06]  /*0070*/  UIMAD UR4, UR4, UR5, URZ ;  /* 0x00000005040472a4 */ /* 0x002fcc000f8e02ff */
[----:B0-----:R-:W-:-:S05]  /*0080*/  VIADD R0, R6, UR4 ;  /* 0x0000000406007c36 */ /* 0x001fca0008000000 */
[----:B------:R-:W-:-:S04]  /*0090*/  SHF.R.S32.HI R7, RZ, 0x1f, R0 ;  /* 0x0000001fff077819 */ /* 0x000fc80000011400 */
[----:B------:R-:W-:-:S04]  /*00a0*/  LEA.HI R7, R7, R0, RZ, 0x2 ;  /* 0x0000000007077211 */ /* 0x000fc800078f10ff */
[----:B------:R-:W-:-:S05]  /*00b0*/  SHF.R.S32.HI R7, RZ, 0x2, R7 ;  /* 0x00000002ff077819 */ /* 0x000fca0000011407 */
[----:B---3--:R-:W-:-:S04]  /*00c0*/  IMAD.WIDE R2, R7, 0x8, R2 ;  /* 0x0000000807027825 */ /* 0x008fc800078e0202 */
[----:B----4-:R-:W-:Y:S02]  /*00d0*/  IMAD.WIDE R4, R7, 0x8, R4 ;  /* 0x0000000807047825 */ /* 0x010fe400078e0204 */
[----:B--2---:R-:W2:Y:S04]  /*00e0*/  LDG.E.64 R2, desc[UR8][R2.64] ;  /* 0x0000000802027981 */ /* 0x004ea8000c1e1b00 */
[----:B------:R-:W3:Y:S01]  /*00f0*/  LDG.E R5, desc[UR8][R4.64] ;  /* 0x0000000804057981 */ /* 0x000ee2000c1e1900 */
[----:B------:R-:W0:Y:S01]  /*0100*/  S2UR UR6, SR_CgaCtaId ;  /* 0x00000000000679c3 */ /* 0x000e220000008800 */
[----:B------:R-:W-:Y:S01]  /*0110*/  UMOV UR5, 0x400 ;  /* 0x0000040000057882 */ /* 0x000fe20000000000 */
[----:B------:R-:W-:Y:S01]  /*0120*/  BSSY.RECONVERGENT B0, `(.L_x_0) ;  /* 0x0000040000007945 */ /* 0x000fe20003800200 */
[----:B0-----:R-:W-:-:S06]  /*0130*/  ULEA UR5, UR6, UR5, 0x18 ;  /* 0x0000000506057291 */ /* 0x001fcc000f8ec0ff */
[----:B------:R-:W-:-:S05]  /*0140*/  LEA R7, R0, UR5, 0x3 ;  /* 0x0000000500077c11 */ /* 0x000fca000f8e18ff */
[----:B--2---:R0:W-:Y:S01]  /*0150*/  STS.64 [R7], R2 ;  /* 0x0000000207007388 */ /* 0x0041e20000000a00 */
[----:B---3--:R-:W-:-:S13]  /*0160*/  ISETP.GT.AND P0, PT, R0, R5, PT ;  /* 0x000000050000720c */ /* 0x008fda0003f04270 */
[----:B0-----:R-:W-:Y:S05]  /*0170*/  @!P0 BRA `(.L_x_1) ;  /* 0x0000000000e88947 */ /* 0x001fea0003800000 */
[----:B------:R-:W-:Y:S01]  /*0180*/  IMAD.IADD R4, R0, 0x1, -R5 ;  /* 0x0000000100047824 */ /* 0x000fe200078e0a05 */
[----:B------:R-:W-:Y:S01]  /*0190*/  BSSY.RECONVERGENT B1, `(.L_x_2) ;  /* 0x000000e000017945 */ /* 0x000fe20003800200 */
[----:B------:R-:W-:Y:S02]  /*01a0*/  IMAD.IADD R8, R5, 0x1, -R0 ;  /* 0x0000000105087824 */ /* 0x000fe400078e0a00 */
[----:B------:R-:W-:Y:S01]  /*01b0*/  IMAD.MOV.U32 R9, RZ, RZ, R3 ;  /* 0x000000ffff097224 */ /* 0x000fe200078e0003 */
[----:B------:R-:W-:Y:S02]  /*01c0*/  LOP3.LUT P1, R4, R4, 0x3, RZ, 0xc0, !PT ;  /* 0x0000000304047812 */ /* 0x000fe4000782c0ff */
[----:B------:R-:W-:Y:S01]  /*01d0*/  ISETP.GT.U32.AND P0, PT, R8, -0x4, PT ;  /* 0xfffffffc0800780c */ /* 0x000fe20003f04070 */
[----:B------:R-:W-:-:S10]  /*01e0*/  IMAD.MOV.U32 R8, RZ, RZ, R2 ;  /* 0x000000ffff087224 */ /* 0x000fd400078e0002 */
[----:B------:R-:W-:Y:S05]  /*01f0*/  @!P1 BRA `(.L_x_3) ;  /* 0x00000000001c9947 */ /* 0x000fea0003800000 */
[----:B------:R-:W-:-:S07]  /*0200*/  IMAD.MOV R4, RZ, RZ, -R4 ;  /* 0x000000ffff047224 */ /* 0x000fce00078e0a04 */
.L_x_4:
[----:B------:R-:W-:Y:S01]  /*0210*/  VIADD R4, R4, 0x1 ;  /* 0x0000000104047836 */ /* 0x000fe20000000000 */
[C---:B------:R-:W-:Y:S01]  /*0220*/  SHF.L.U64.HI R9, R8.reuse, 0x1, R9 ;  /* 0x0000000108097819 */ /* 0x040fe20000010209 */
[----:B------:R-:W-:Y:S02]  /*0230*/  VIADD R5, R5, 0x1 ;  /* 0x0000000105057836 */ /* 0x000fe40000000000 */
[----:B------:R-:W-:Y:S01]  /*0240*/  IMAD.SHL.U32 R8, R8, 0x2, RZ ;  /* 0x0000000208087824 */ /* 0x000fe200078e00ff */
[----:B------:R-:W-:-:S13]  /*0250*/  ISETP.NE.AND P1, PT, R4, RZ, PT ;  /* 0x000000ff0400720c */ /* 0x000fda0003f25270 */
[----:B------:R-:W-:Y:S05]  /*0260*/  @P1 BRA `(.L_x_4) ;  /* 0xfffffffc00e81947 */ /* 0x000fea000383ffff */
.L_x_3:
[----:B------:R-:W-:Y:S05]  /*0270*/  BSYNC.RECONVERGENT B1 ;  /* 0x0000000000017941 */ /* 0x000fea0003800200 */
.L_x_2:
[----:B------:R-:W-:Y:S04]  /*0280*/  BSSY.RECONVERGENT B1, `(.L_x_5) ;  /* 0x0000026000017945 */ /* 0x000fe80003800200 */
[----:B------:R-:W-:Y:S05]  /*0290*/  @P0 BRA `(.L_x_6) ;  /* 0x0000000000900947 */ /* 0x000fea0003800000 */
[----:B------:R-:W-:-:S04]  /*02a0*/  IADD3 R5, PT, PT, R5, -UR4, -R6 ;  /* 0x8000000405057c10 */ /* 0x000fc8000fffe806 */
[----:B------:R-:W-:-:S13]  /*02b0*/  ISETP.GE.AND P0, PT, R5, RZ, PT ;  /* 0x000000ff0500720c */ /* 0x000fda0003f06270 */
[----:B------:R-:W-:Y:S05]  /*02c0*/  @P0 BRA `(.L_x_7) ;  /* 0x0000000000700947 */ /* 0x000fea0003800000 */
[----:B------:R-:W-:Y:S01]  /*02d0*/  IMAD.MOV R2, RZ, RZ, -R5 ;  /* 0x000000ffff027224 */ /* 0x000fe200078e0a05 */
[----:B------:R-:W-:Y:S01]  /*02e0*/  BSSY.RECONVERGENT B2, `(.L_x_8) ;  /* 0x0000010000027945 */ /* 0x000fe20003800200 */
[----:B------:R-:W-:-:S03]  /*02f0*/  PLOP3.LUT P0, PT, PT, PT, PT, 0x80, 0x8 ;  /* 0x000000000008781c */ /* 0x000fc60003f0f070 */
[----:B------:R-:W-:-:S13]  /*0300*/  ISETP.GT.AND P1, PT, R2, 0xc, PT ;  /* 0x0000000c0200780c */ /* 0x000fda0003f24270 */
[----:B------:R-:W-:Y:S05]  /*0310*/  @!P1 BRA `(.L_x_9) ;  /* 0x0000000000309947 */ /* 0x000fea0003800000 */
[----:B------:R-:W-:-:S13]  /*0320*/  PLOP3.LUT P0, PT, PT, PT, PT, 0x8, 0x80 ;  /* 0x000000000080781c */ /* 0x000fda0003f0e170 */
.L_x_10:
[----:B------:R-:W-:Y:S01]  /*0330*/  VIADD R5, R5, 0x10 ;  /* 0x0000001005057836 */ /* 0x000fe20000000000 */
[C---:B------:R-:W-:Y:S01]  /*0340*/  SHF.L.U64.HI R3, R8.reuse, 0x4, R9 ;  /* 0x0000000408037819 */ /* 0x040fe20000010209 */
[----:B------:R-:W-:-:S03]  /*0350*/  IMAD.SHL.U32 R2, R8, 0x10, RZ ;  /* 0x0000001008027824 */ /* 0x000fc600078e00ff */
[----:B------:R-:W-:Y:S02]  /*0360*/  ISETP.GE.AND P1, PT, R5, -0xc, PT ;  /* 0xfffffff40500780c */ /* 0x000fe40003f26270 */
[C---:B------:R-:W-:Y:S01]  /*0370*/  SHF.L.U64.HI R3, R2.reuse, 0x4, R3 ;  /* 0x0000000402037819 */ /* 0x040fe20000010203 */
[----:B------:R-:W-:-:S05]  /*0380*/  IMAD.SHL.U32 R2, R2, 0x10, RZ ;  /* 0x0000001002027824 */ /* 0x000fca00078e00ff */
[C---:B------:R-:W-:Y:S01]  /*0390*/  SHF.L.U64.HI R3, R2.reuse, 0x4, R3 ;  /* 0x0000000402037819 */ /* 0x040fe20000010203 */
[----:B------:R-:W-:-:S04]  /*03a0*/  IMAD.SHL.U32 R2, R2, 0x10, RZ ;  /* 0x0000001002027824 */ /* 0x000fc800078e00ff */
[C---:B------:R-:W-:Y:S01]  /*03b0*/  IMAD.SHL.U32 R8, R2.reuse, 0x10, RZ ;  /* 0x0000001002087824 */ /* 0x040fe200078e00ff */
[----:B------:R-:W-:Y:S01]  /*03c0*/  SHF.L.U64.HI R9, R2, 0x4, R3 ;  /* 0x0000000402097819 */ /* 0x000fe20000010203 */
[----:B------:R-:W-:Y:S06]  /*03d0*/  @!P1 BRA `(.L_x_10) ;  /* 0xfffffffc00d49947 */ /* 0x000fec000383ffff */
.L_x_9:
[----:B------:R-:W-:Y:S05]  /*03e0*/  BSYNC.RECONVERGENT B2 ;  /* 0x0000000000027941 */ /* 0x000fea0003800200 */
.L_x_8:
[----:B------:R-:W-:-:S05]  /*03f0*/  IMAD.MOV R2, RZ, RZ, -R5 ;  /* 0x000000ffff027224 */ /* 0x000fca00078e0a05 */
[----:B------:R-:W-:-:S13]  /*0400*/  ISETP.GT.AND P1, PT, R2, 0x4, PT ;  /* 0x000000040200780c */ /* 0x000fda0003f24270 */
[----:B------:R-:W-:Y:S01]  /*0410*/  @P1 VIADD R5, R5, 0x8 ;  /* 0x0000000805051836 */ /* 0x000fe20000000000 */
[----:B------:R-:W-:Y:S01]  /*0420*/  @P1 PLOP3.LUT P0, PT, PT, PT, PT, 0x8, 0x80 ;  /* 0x000000000080181c */ /* 0x000fe20003f0e170 */
[C---:B------:R-:W-:Y:S01]  /*0430*/  @P1 IMAD.SHL.U32 R2, R8.reuse, 0x10, RZ ;  /* 0x0000001008021824 */ /* 0x040fe200078e00ff */
[----:B------:R-:W-:Y:S02]  /*0440*/  @P1 SHF.L.U64.HI R3, R8, 0x4, R9 ;  /* 0x0000000408031819 */ /* 0x000fe40000010209 */
[----:B------:R-:W-:Y:S01]  /*0450*/  ISETP.NE.OR P0, PT, R5, RZ, P0 ;  /* 0x000000ff0500720c */ /* 0x000fe20000705670 */
[C---:B------:R-:W-:Y:S01]  /*0460*/  @P1 IMAD.SHL.U32 R8, R2.reuse, 0x10, RZ ;  /* 0x0000001002081824 */ /* 0x040fe200078e00ff */
[----:B------:R-:W-:-:S11]  /*0470*/  @P1 SHF.L.U64.HI R9, R2, 0x4, R3 ;  /* 0x0000000402091819 */ /* 0x000fd60000010203 */
[----:B------:R-:W-:Y:S05]  /*0480*/  @!P0 BRA `(.L_x_6) ;  /* 0x0000000000148947 */ /* 0x000fea0003800000 */
.L_x_7:
[----:B------:R-:W-:Y:S01]  /*0490*/  VIADD R5, R5, 0x4 ;  /* 0x0000000405057836 */ /* 0x000fe20000000000 */
[C---:B------:R-:W-:Y:S01]  /*04a0*/  SHF.L.U64.HI R9, R8.reuse, 0x4, R9 ;  /* 0x0000000408097819 */ /* 0x040fe20000010209 */
[----:B------:R-:W-:-:S03]  /*04b0*/  IMAD.SHL.U32 R8, R8, 0x10, RZ ;  /* 0x0000001008087824 */ /* 0x000fc600078e00ff */
[----:B------:R-:W-:-:S13]  /*04c0*/  ISETP.NE.AND P0, PT, R5, RZ, PT ;  /* 0x000000ff0500720c */ /* 0x000fda0003f05270 */
[----:B------:R-:W-:Y:S05]  /*04d0*/  @P0 BRA `(.L_x_7) ;  /* 0xfffffffc00ec0947 */ /* 0x000fea000383ffff */
.L_x_6:
[----:B------:R-:W-:Y:S05]  /*04e0*/  BSYNC.RECONVERGENT B1 ;  /* 0x0000000000017941 */ /* 0x000fea0003800200 */
.L_x_5:
[----:B------:R-:W-:Y:S02]  /*04f0*/  IMAD.MOV.U32 R2, RZ, RZ, R8 ;  /* 0x000000ffff027224 */ /* 0x000fe400078e0008 */
[----:B------:R-:W-:-:S05]  /*0500*/  IMAD.MOV.U32 R3, RZ, RZ, R9 ;  /* 0x000000ffff037224 */ /* 0x000fca00078e0009 */
[----:B------:R0:W-:Y:S02]  /*0510*/  STS.64 [R7], R2 ;  /* 0x0000000207007388 */ /* 0x0001e40000000a00 */
.L_x_1:
[----:B------:R-:W-:Y:S05]  /*0520*/  BSYNC.RECONVERGENT B0 ;  /* 0x0000000000007941 */ /* 0x000fea0003800200 */
.L_x_0:
[----:B------:R-:W-:Y:S08]  /*0530*/  BAR.SYNC.DEFER_BLOCKING 0x0 ;  /* 0x0000000000007b1d */ /* 0x000ff00000010000 */
[----:B------:R-:W1:Y:S01]  /*0540*/  LDC.64 R4, c[0x0][0x390] ;  /* 0x0000e400ff047b82 */ /* 0x000e620000000a00 */
[----:B0-----:R-:W0:Y:S01]  /*0550*/  LDS.64 R2, [R7] ;  /* 0x0000000007027984 */ /* 0x001e220000000a00 */
[----:B-1----:R-:W-:-:S05]  /*0560*/  IMAD.WIDE R4, R0, 0x8, R4 ;  /* 0x0000000800047825 */ /* 0x002fca00078e0204 */
[----:B0-----:R-:W-:Y:S01]  /*0570*/  STG.E.64 desc[UR8][R4.64], R2 ;  /* 0x0000000204007986 */ /* 0x001fe2000c101b08 */
[----:B------:R-:W-:Y:S05]  /*0580*/  EXIT ;  /* 0x000000000000794d */ /* 0x000fea0003800000 */
.L_x_11:
[----:B------:R-:W-:-:S00]  /*0590*/  BRA `(.L_x_11) ;  /* 0xfffffffc00fc7947 */ /* 0x000fc0000383ffff */
[----:B------:R-:W-:-:S00]  /*05a0*/  NOP ;  /* 0x0000000000007918 */ /* 0x000fc00000000000 */
        /* <DEDUP_REMOVED lines=13> */
.L_x_12:


//--------------------- .nv.shared._Z6kernelyPyS_S_ --------------------------
	.section	.nv.shared._Z6kernelyPyS_S_,"aw",@nobits
	.sectionflags	@""
	.align	8
.nv.shared._Z6kernelyPyS_S_:
	.zero		1536


//--------------------- .nv.shared.reserved.0     --------------------------
	.section	.nv.shared.reserved.0,"aw",@nobits
	.weak		__nv_reservedSMEM_offset_0_alias
	.size		__nv_reservedSMEM_offset_0_alias, 0, 64
	.other		__nv_reservedSMEM_offset_0_alias,@"STO_CUDA_RESERVED_SHARED STV_DEFAULT"
__nv_reservedSMEM_offset_0_alias:
	.zero		0
	.zero		64


//--------------------- .nv.constant0._Z6kernelyPyS_S_ --------------------------
	.section	.nv.constant0._Z6kernelyPyS_S_,"a",@progbits
	.sectionflags	@""
	.align	4
.nv.constant0._Z6kernelyPyS_S_:
	.zero		928


//--------------------- SYMBOLS --------------------------

	.type		.nv.reservedSmem.offset0,@object
	.size		.nv.reservedSmem.offset0,0x4
	.type		.nv.reservedSmem.cap,@object
	.size		.nv.reservedSmem.cap,0x4
